	.headerflags	@"EF_CUDA_TEXMODE_UNIFIED EF_CUDA_64BIT_ADDRESS EF_CUDA_ACCELERATORS EF_CUDA_SM90 EF_CUDA_VIRTUAL_SM(EF_CUDA_SM90)"
	.elftype	@"ET_EXEC"


//--------------------- .nv.info                  --------------------------
	.section	.nv.info,"",@"SHT_CUDA_INFO"
	.align	4


	//----- nvinfo : EIATTR_REGCOUNT
	.align		4
        /*0000*/ 	.byte	0x04, 0x2f
        /*0002*/ 	.short	(.L_3 - .L_2)
	.align		4
.L_2:
        /*0004*/ 	.word	index@(triton_poi_fused__native_batch_norm_legit_no_training_rrelu_with_noise_functional_18)
        /*0008*/ 	.word	0x00000010


	//----- nvinfo : EIATTR_MIN_STACK_SIZE
	.align		4
.L_3:
        /*000c*/ 	.byte	0x04, 0x12
        /*000e*/ 	.short	(.L_5 - .L_4)
	.align		4
.L_4:
        /*0010*/ 	.word	index@(triton_poi_fused__native_batch_norm_legit_no_training_rrelu_with_noise_functional_18)
        /*0014*/ 	.word	0x00000000


	//----- nvinfo : EIATTR_FRAME_SIZE
	.align		4
.L_5:
        /*0018*/ 	.byte	0x04, 0x11
        /*001a*/ 	.short	(.L_7 - .L_6)
	.align		4
.L_6:
        /*001c*/ 	.word	index@(triton_poi_fused__native_batch_norm_legit_no_training_rrelu_with_noise_functional_18)
        /*0020*/ 	.word	0x00000000


	//----- nvinfo : EIATTR_MIN_STACK_SIZE
	.align		4
.L_7:
        /*0024*/ 	.byte	0x04, 0x12
        /*0026*/ 	.short	(.L_9 - .L_8)
	.align		4
.L_8:
        /*0028*/ 	.word	index@(triton_poi_fused__native_batch_norm_legit_no_training_rrelu_with_noise_functional_18)
        /*002c*/ 	.word	0x00000000
.L_9:


//--------------------- .nv.info.triton_poi_fused__native_batch_norm_legit_no_training_rrelu_with_noise_functional_18 --------------------------
	.section	.nv.info.triton_poi_fused__native_batch_norm_legit_no_training_rrelu_with_noise_functional_18,"",@"SHT_CUDA_INFO"
	.sectionflags	@""
	.align	4


	//----- nvinfo : EIATTR_CUDA_API_VERSION
	.align		4
        /*0000*/ 	.byte	0x04, 0x37
        /*0002*/ 	.short	(.L_11 - .L_10)
.L_10:
        /*0004*/ 	.word	0x0000007c


	//----- nvinfo : EIATTR_KPARAM_INFO
	.align		4
.L_11:
        /*0008*/ 	.byte	0x04, 0x17
        /*000a*/ 	.short	(.L_13 - .L_12)
.L_12:
        /*000c*/ 	.word	0x00000000
        /*0010*/ 	.short	0x0006
        /*0012*/ 	.short	0x0030
        /*0014*/ 	.byte	0x00, 0xf0, 0x11, 0x00


	//----- nvinfo : EIATTR_KPARAM_INFO
	.align		4
.L_13:
        /*0018*/ 	.byte	0x04, 0x17
        /*001a*/ 	.short	(.L_15 - .L_14)
.L_14:
        /*001c*/ 	.word	0x00000000
        /*0020*/ 	.short	0x0005
        /*0022*/ 	.short	0x0028
        /*0024*/ 	.byte	0x00, 0xf4, 0x21, 0x00


	//----- nvinfo : EIATTR_KPARAM_INFO
	.align		4
.L_15:
        /*0028*/ 	.byte	0x04, 0x17
        /*002a*/ 	.short	(.L_17 - .L_16)
.L_16:
        /*002c*/ 	.word	0x00000000
        /*0030*/ 	.short	0x0004
        /*0032*/ 	.short	0x0020
        /*0034*/ 	.byte	0x00, 0xf4, 0x21, 0x00


	//----- nvinfo : EIATTR_KPARAM_INFO
	.align		4
.L_17:
        /*0038*/ 	.byte	0x04, 0x17
        /*003a*/ 	.short	(.L_19 - .L_18)
.L_18:
        /*003c*/ 	.word	0x00000000
        /*0040*/ 	.short	0x0003
        /*0042*/ 	.short	0x0018
        /*0044*/ 	.byte	0x00, 0xf4, 0x21, 0x00


	//----- nvinfo : EIATTR_KPARAM_INFO
	.align		4
.L_19:
        /*0048*/ 	.byte	0x04, 0x17
        /*004a*/ 	.short	(.L_21 - .L_20)
.L_20:
        /*004c*/ 	.word	0x00000000
        /*0050*/ 	.short	0x0002
        /*0052*/ 	.short	0x0010
        /*0054*/ 	.byte	0x00, 0xf4, 0x21, 0x00


	//----- nvinfo : EIATTR_KPARAM_INFO
	.align		4
.L_21:
        /*0058*/ 	.byte	0x04, 0x17
        /*005a*/ 	.short	(.L_23 - .L_22)
.L_22:
        /*005c*/ 	.word	0x00000000
        /*0060*/ 	.short	0x0001
        /*0062*/ 	.short	0x0008
        /*0064*/ 	.byte	0x00, 0xf4, 0x21, 0x00


	//----- nvinfo : EIATTR_KPARAM_INFO
	.align		4
.L_23:
        /*0068*/ 	.byte	0x04, 0x17
        /*006a*/ 	.short	(.L_25 - .L_24)
.L_24:
        /*006c*/ 	.word	0x00000000
        /*0070*/ 	.short	0x0000
        /*0072*/ 	.short	0x0000
        /*0074*/ 	.byte	0x00, 0xf4, 0x21, 0x00


	//----- nvinfo : EIATTR_SPARSE_MMA_MASK
	.align		4
.L_25:
        /*0078*/ 	.byte	0x03, 0x50
        /*007a*/ 	.short	0x0000


	//----- nvinfo : EIATTR_MAXREG_COUNT
	.align		4
        /*007c*/ 	.byte	0x03, 0x1b
        /*007e*/ 	.short	0x00ff


	//----- nvinfo : EIATTR_EXIT_INSTR_OFFSETS
	.align		4
        /*0080*/ 	.byte	0x04, 0x1c
        /*0082*/ 	.short	(.L_27 - .L_26)


	//   ....[0]....
.L_26:
        /*0084*/ 	.word	0x000002d0


	//----- nvinfo : EIATTR_REQNTID
	.align		4
.L_27:
        /*0088*/ 	.byte	0x04, 0x10
        /*008a*/ 	.short	(.L_29 - .L_28)
.L_28:
        /*008c*/ 	.word	0x00000080
        /*0090*/ 	.word	0x00000001
        /*0094*/ 	.word	0x00000001


	//----- nvinfo : EIATTR_CBANK_PARAM_SIZE
	.align		4
.L_29:
        /*0098*/ 	.byte	0x03, 0x19
        /*009a*/ 	.short	0x0034


	//----- nvinfo : EIATTR_PARAM_CBANK
	.align		4
        /*009c*/ 	.byte	0x04, 0x0a
        /*009e*/ 	.short	(.L_31 - .L_30)
	.align		4
.L_30:
        /*00a0*/ 	.word	index@(.nv.constant0.triton_poi_fused__native_batch_norm_legit_no_training_rrelu_with_noise_functional_18)
        /*00a4*/ 	.short	0x0210
        /*00a6*/ 	.short	0x0034


	//----- nvinfo : EIATTR_SW_WAR
	.align		4
.L_31:
        /*00a8*/ 	.byte	0x04, 0x36
        /*00aa*/ 	.short	(.L_33 - .L_32)
.L_32:
        /*00ac*/ 	.word	0x00000008
.L_33:


//--------------------- .nv.callgraph             --------------------------
	.section	.nv.callgraph,"",@"SHT_CUDA_CALLGRAPH"
	.align	4
	.sectionentsize	8
	.align		4
        /*0000*/ 	.word	0x00000000
	.align		4
        /*0004*/ 	.word	0xffffffff
	.align		4
        /*0008*/ 	.word	0x00000000
	.align		4
        /*000c*/ 	.word	0xfffffffe
	.align		4
        /*0010*/ 	.word	0x00000000
	.align		4
        /*0014*/ 	.word	0xfffffffd
	.align		4
        /*0018*/ 	.word	0x00000000
	.align		4
        /*001c*/ 	.word	0xfffffffc


//--------------------- .nv.constant4             --------------------------
	.section	.nv.constant4,"a",@progbits
	.align	8
	.align		8
.nv.constant4:
        /*0000*/ 	.dword	_$_str
	.align		8
        /*0008*/ 	.dword	_$_str_$_2


//--------------------- .text.triton_poi_fused__native_batch_norm_legit_no_training_rrelu_with_noise_functional_18 --------------------------
	.section	.text.triton_poi_fused__native_batch_norm_legit_no_training_rrelu_with_noise_functional_18,"ax",@progbits
	.align	128
        .global         triton_poi_fused__native_batch_norm_legit_no_training_rrelu_with_noise_functional_18
        .type           triton_poi_fused__native_batch_norm_legit_no_training_rrelu_with_noise_functional_18,@function
        .size           triton_poi_fused__native_batch_norm_legit_no_training_rrelu_with_noise_functional_18,(.L_x_1 - triton_poi_fused__native_batch_norm_legit_no_training_rrelu_with_noise_functional_18)
        .other          triton_poi_fused__native_batch_norm_legit_no_training_rrelu_with_noise_functional_18,@"STO_CUDA_ENTRY STV_DEFAULT"
triton_poi_fused__native_batch_norm_legit_no_training_rrelu_with_noise_functional_18:
.text.triton_poi_fused__native_batch_norm_legit_no_training_rrelu_with_noise_functional_18:
[----:B------:R-:W-:Y:S01]  /*0000*/  LDC R1, c[0x0][0x28] ;  /* 0x00000a00ff017b82 */ /* 0x000fe20000000800 */
[----:B------:R-:W1:Y:S07]  /*0010*/  S2R R0, SR_TID.X ;  /* 0x0000000000007919 */ /* 0x000e6e0000002100 */
[----:B------:R-:W2:Y:S01]  /*0020*/  LDC.64 R6, c[0x0][0x228] ;  /* 0x00008a00ff067b82 */ /* 0x000ea20000000a00 */
[----:B------:R-:W-:Y:S01]  /*0030*/  ULDC.64 UR4, c[0x0][0x208] ;  /* 0x0000820000047ab9 */ /* 0x000fe20000000a00 */
[----:B------:R-:W3:Y:S06]  /*0040*/  S2R R3, SR_CTAID.X ;  /* 0x0000000000037919 */ /* 0x000eec0000002500 */
[----:B------:R-:W4:Y:S08]  /*0050*/  LDC.64 R4, c[0x0][0x220] ;  /* 0x00008800ff047b82 */ /* 0x000f300000000a00 */
[----:B------:R-:W5:Y:S08]  /*0060*/  LDC.64 R8, c[0x0][0x230] ;  /* 0x00008c00ff087b82 */ /* 0x000f700000000a00 */
[----:B------:R-:W5:Y:S01]  /*0070*/  LDC.64 R10, c[0x0][0x238] ;  /* 0x00008e00ff0a7b82 */ /* 0x000f620000000a00 */
[----:B-1----:R-:W-:-:S02]  /*0080*/  LOP3.LUT R0, R0, 0x7f, RZ, 0xc0, !PT ;  /* 0x0000007f00007812 */ /* 0x002fc400078ec0ff */
[----:B---3--:R-:W-:Y:S02]  /*0090*/  SHF.R.S32.HI R2, RZ, 0x18, R3 ;  /* 0x00000018ff027819 */ /* 0x008fe40000011403 */
[----:B------:R-:W-:Y:S02]  /*00a0*/  LEA R0, R3, R0, 0x7 ;  /* 0x0000000003007211 */ /* 0x000fe400078e38ff */
[----:B------:R-:W-:-:S04]  /*00b0*/  SGXT R3, R2, 0x1 ;  /* 0x000000010203781a */ /* 0x000fc80000000200 */
[----:B------:R-:W-:-:S04]  /*00c0*/  LEA.HI R3, R3, R0, RZ, 0x5 ;  /* 0x0000000003037211 */ /* 0x000fc800078f28ff */
[----:B------:R-:W-:-:S04]  /*00d0*/  LOP3.LUT R3, R3, 0xffffffe0, RZ, 0xc0, !PT ;  /* 0xffffffe003037812 */ /* 0x000fc800078ec0ff */
[----:B------:R-:W-:Y:S02]  /*00e0*/  IADD3 R13, R0, -R3, RZ ;  /* 0x80000003000d7210 */ /* 0x000fe40007ffe0ff */
[----:B------:R-:W1:Y:S03]  /*00f0*/  LDC.64 R2, c[0x0][0x218] ;  /* 0x00008600ff027b82 */ /* 0x000e660000000a00 */
[----:B--2---:R-:W-:-:S06]  /*0100*/  IMAD.WIDE R6, R13, 0x4, R6 ;  /* 0x000000040d067825 */ /* 0x004fcc00078e0206 */
[----:B------:R-:W2:Y:S01]  /*0110*/  LDG.E.EL R6, desc[UR4][R6.64] ;  /* 0x0000000406067981 */ /* 0x000ea2000c2e1900 */
[----:B----4-:R-:W-:-:S04]  /*0120*/  IMAD.WIDE R4, R13, 0x4, R4 ;  /* 0x000000040d047825 */ /* 0x010fc800078e0204 */
[C---:B-----5:R-:W-:Y:S02]  /*0130*/  IMAD.WIDE R8, R13.reuse, 0x4, R8 ;  /* 0x000000040d087825 */ /* 0x060fe400078e0208 */
[----:B------:R3:W4:Y:S02]  /*0140*/  LDG.E.EL R5, desc[UR4][R4.64] ;  /* 0x0000000404057981 */ /* 0x000724000c2e1900 */
[----:B0-----:R-:W-:Y:S02]  /*0150*/  IMAD.WIDE R10, R13, 0x4, R10 ;  /* 0x000000040d0a7825 */ /* 0x001fe400078e020a */
[----:B------:R-:W5:Y:S02]  /*0160*/  LDG.E.EL R8, desc[UR4][R8.64] ;  /* 0x0000000408087981 */ /* 0x000f64000c2e1900 */
[----:B-1----:R-:W-:Y:S02]  /*0170*/  IMAD.WIDE R2, R0, 0x4, R2 ;  /* 0x0000000400027825 */ /* 0x002fe400078e0202 */
[----:B------:R-:W5:Y:S04]  /*0180*/  LDG.E.EL R11, desc[UR4][R10.64] ;  /* 0x000000040a0b7981 */ /* 0x000f68000c2e1900 */
[----:B------:R-:W4:Y:S01]  /*0190*/  LDG.E R2, desc[UR4][R2.64] ;  /* 0x0000000402027981 */ /* 0x000f22000c1e1900 */
[----:B---3--:R-:W-:Y:S01]  /*01a0*/  HFMA2.MMA R4, -RZ, RZ, 1.625, 0 ;  /* 0x3e800000ff047435 */ /* 0x008fe200000001ff */
[----:B--2---:R-:W-:-:S04]  /*01b0*/  FADD R6, R6, 9.9999997473787516356e-06 ;  /* 0x3727c5ac06067421 */ /* 0x004fc80000000000 */
[----:B------:R-:W0:Y:S02]  /*01c0*/  MUFU.SQRT R7, R6 ;  /* 0x0000000600077308 */ /* 0x000e240000002000 */
[C---:B0-----:R-:W-:Y:S02]  /*01d0*/  FSETP.GT.AND P0, PT, R7.reuse, 8.50705917302346158658e+37, PT ;  /* 0x7e8000000700780b */ /* 0x041fe40003f04000 */
[----:B------:R-:W-:-:S11]  /*01e0*/  FSETP.GEU.AND P1, PT, R7, 1.175494350822287508e-38, PT ;  /* 0x008000000700780b */ /* 0x000fd60003f2e000 */
[----:B------:R-:W-:-:S04]  /*01f0*/  @P0 FMUL R7, R7, 0.25 ;  /* 0x3e80000007070820 */ /* 0x000fc80000400000 */
[----:B------:R-:W-:-:S06]  /*0200*/  @!P1 FMUL R7, R7, 16777216 ;  /* 0x4b80000007079820 */ /* 0x000fcc0000400000 */
[----:B------:R-:W0:Y:S01]  /*0210*/  MUFU.RCP R7, R7 ;  /* 0x0000000700077308 */ /* 0x000e220000001000 */
[----:B------:R-:W-:Y:S01]  /*0220*/  FSEL R4, R4, 1, P0 ;  /* 0x3f80000004047808 */ /* 0x000fe20000000000 */
[----:B----4-:R-:W-:Y:S02]  /*0230*/  FADD R5, R2, -R5 ;  /* 0x8000000502057221 */ /* 0x010fe40000000000 */
[----:B------:R-:W1:Y:S02]  /*0240*/  LDC.64 R2, c[0x0][0x210] ;  /* 0x00008400ff027b82 */ /* 0x000e640000000a00 */
[----:B------:R-:W-:-:S04]  /*0250*/  @!P1 FMUL R4, R4, 16777216 ;  /* 0x4b80000004049820 */ /* 0x000fc80000400000 */
[----:B0-----:R-:W-:-:S04]  /*0260*/  FMUL R4, R7, R4 ;  /* 0x0000000407047220 */ /* 0x001fc80000400000 */
[----:B------:R-:W-:-:S04]  /*0270*/  FMUL R4, R5, R4 ;  /* 0x0000000405047220 */ /* 0x000fc80000400000 */
[----:B-----5:R-:W-:-:S05]  /*0280*/  FFMA R11, R8, R4, R11 ;  /* 0x00000004080b7223 */ /* 0x020fca000000000b */
[----:B------:R-:W-:Y:S01]  /*0290*/  FSETP.GT.AND P0, PT, R11, RZ, PT ;  /* 0x000000ff0b00720b */ /* 0x000fe20003f04000 */
[----:B-1----:R-:W-:-:S12]  /*02a0*/  IMAD.WIDE R2, R0, 0x4, R2 ;  /* 0x0000000400027825 */ /* 0x002fd800078e0202 */
[----:B------:R-:W-:-:S05]  /*02b0*/  @!P0 FMUL R11, R11, 0.22916667163372039795 ;  /* 0x3e6aaaab0b0b8820 */ /* 0x000fca0000400000 */
[----:B------:R-:W-:Y:S01]  /*02c0*/  STG.E desc[UR4][R2.64], R11 ;  /* 0x0000000b02007986 */ /* 0x000fe2000c101904 */
[----:B------:R-:W-:Y:S05]  /*02d0*/  EXIT ;  /* 0x000000000000794d */ /* 0x000fea0003800000 */
.L_x_0:
[----:B------:R-:W-:-:S00]  /*02e0*/  BRA `(.L_x_0) ;  /* 0xfffffffc00fc7947 */ /* 0x000fc0000383ffff */
[----:B------:R-:W-:-:S00]  /*02f0*/  NOP ;  /* 0x0000000000007918 */ /* 0x000fc00000000000 */
        /* <DEDUP_REMOVED lines=8> */
.L_x_1:


//--------------------- .nv.global.init           --------------------------
	.section	.nv.global.init,"aw",@progbits
.nv.global.init:
	.type		_$_str,@object
	.size		_$_str,(_$_str_$_2 - _$_str)
_$_str:
        /*0000*/ 	.byte	0x5f, 0x5f, 0x43, 0x55, 0x44, 0x41, 0x5f, 0x46, 0x54, 0x5a, 0x00
	.type		_$_str_$_2,@object
	.size		_$_str_$_2,(.L_1 - _$_str_$_2)
_$_str_$_2:
        /*000b*/ 	.byte	0x5f, 0x5f, 0x43, 0x55, 0x44, 0x41, 0x5f, 0x50, 0x52, 0x45, 0x43, 0x5f, 0x53, 0x51, 0x52, 0x54
        /*001b*/ 	.byte	0x00
.L_1:


//--------------------- .nv.constant0.triton_poi_fused__native_batch_norm_legit_no_training_rrelu_with_noise_functional_18 --------------------------
	.section	.nv.constant0.triton_poi_fused__native_batch_norm_legit_no_training_rrelu_with_noise_functional_18,"a",@progbits
	.sectionflags	@""
	.align	4
.nv.constant0.triton_poi_fused__native_batch_norm_legit_no_training_rrelu_with_noise_functional_18:
	.zero		580
